	.headerflags	@"EF_CUDA_TEXMODE_UNIFIED EF_CUDA_64BIT_ADDRESS EF_CUDA_ACCELERATORS EF_CUDA_SM90 EF_CUDA_VIRTUAL_SM(EF_CUDA_SM90)"
	.elftype	@"ET_EXEC"


//--------------------- .nv.info                  --------------------------
	.section	.nv.info,"",@"SHT_CUDA_INFO"
	.align	4


	//----- nvinfo : EIATTR_REGCOUNT
	.align		4
        /*0000*/ 	.byte	0x04, 0x2f
        /*0002*/ 	.short	(.L_1 - .L_0)
	.align		4
.L_0:
        /*0004*/ 	.word	index@(triton_poi_fused_constant_pad_nd_0)
        /*0008*/ 	.word	0x0000000c


	//----- nvinfo : EIATTR_MIN_STACK_SIZE
	.align		4
.L_1:
        /*000c*/ 	.byte	0x04, 0x12
        /*000e*/ 	.short	(.L_3 - .L_2)
	.align		4
.L_2:
        /*0010*/ 	.word	index@(triton_poi_fused_constant_pad_nd_0)
        /*0014*/ 	.word	0x00000000


	//----- nvinfo : EIATTR_FRAME_SIZE
	.align		4
.L_3:
        /*0018*/ 	.byte	0x04, 0x11
        /*001a*/ 	.short	(.L_5 - .L_4)
	.align		4
.L_4:
        /*001c*/ 	.word	index@(triton_poi_fused_constant_pad_nd_0)
        /*0020*/ 	.word	0x00000000


	//----- nvinfo : EIATTR_MIN_STACK_SIZE
	.align		4
.L_5:
        /*0024*/ 	.byte	0x04, 0x12
        /*0026*/ 	.short	(.L_7 - .L_6)
	.align		4
.L_6:
        /*0028*/ 	.word	index@(triton_poi_fused_constant_pad_nd_0)
        /*002c*/ 	.word	0x00000000
.L_7:


//--------------------- .nv.info.triton_poi_fused_constant_pad_nd_0 --------------------------
	.section	.nv.info.triton_poi_fused_constant_pad_nd_0,"",@"SHT_CUDA_INFO"
	.sectionflags	@""
	.align	4


	//----- nvinfo : EIATTR_CUDA_API_VERSION
	.align		4
        /*0000*/ 	.byte	0x04, 0x37
        /*0002*/ 	.short	(.L_9 - .L_8)
.L_8:
        /*0004*/ 	.word	0x0000007c


	//----- nvinfo : EIATTR_KPARAM_INFO
	.align		4
.L_9:
        /*0008*/ 	.byte	0x04, 0x17
        /*000a*/ 	.short	(.L_11 - .L_10)
.L_10:
        /*000c*/ 	.word	0x00000000
        /*0010*/ 	.short	0x0002
        /*0012*/ 	.short	0x0010
        /*0014*/ 	.byte	0x00, 0xf0, 0x11, 0x00


	//----- nvinfo : EIATTR_KPARAM_INFO
	.align		4
.L_11:
        /*0018*/ 	.byte	0x04, 0x17
        /*001a*/ 	.short	(.L_13 - .L_12)
.L_12:
        /*001c*/ 	.word	0x00000000
        /*0020*/ 	.short	0x0001
        /*0022*/ 	.short	0x0008
        /*0024*/ 	.byte	0x00, 0xf4, 0x21, 0x00


	//----- nvinfo : EIATTR_KPARAM_INFO
	.align		4
.L_13:
        /*0028*/ 	.byte	0x04, 0x17
        /*002a*/ 	.short	(.L_15 - .L_14)
.L_14:
        /*002c*/ 	.word	0x00000000
        /*0030*/ 	.short	0x0000
        /*0032*/ 	.short	0x0000
        /*0034*/ 	.byte	0x00, 0xf4, 0x21, 0x00


	//----- nvinfo : EIATTR_SPARSE_MMA_MASK
	.align		4
.L_15:
        /*0038*/ 	.byte	0x03, 0x50
        /*003a*/ 	.short	0x0000


	//----- nvinfo : EIATTR_MAXREG_COUNT
	.align		4
        /*003c*/ 	.byte	0x03, 0x1b
        /*003e*/ 	.short	0x00ff


	//----- nvinfo : EIATTR_EXIT_INSTR_OFFSETS
	.align		4
        /*0040*/ 	.byte	0x04, 0x1c
        /*0042*/ 	.short	(.L_17 - .L_16)


	//   ....[0]....
.L_16:
        /*0044*/ 	.word	0x00000210


	//   ....[1]....
        /*0048*/ 	.word	0x00000230


	//----- nvinfo : EIATTR_REQNTID
	.align		4
.L_17:
        /*004c*/ 	.byte	0x04, 0x10
        /*004e*/ 	.short	(.L_19 - .L_18)
.L_18:
        /*0050*/ 	.word	0x00000080
        /*0054*/ 	.word	0x00000001
        /*0058*/ 	.word	0x00000001


	//----- nvinfo : EIATTR_CRS_STACK_SIZE
	.align		4
.L_19:
        /*005c*/ 	.byte	0x04, 0x1e
        /*005e*/ 	.short	(.L_21 - .L_20)
.L_20:
        /*0060*/ 	.word	0x00000000


	//----- nvinfo : EIATTR_CBANK_PARAM_SIZE
	.align		4
.L_21:
        /*0064*/ 	.byte	0x03, 0x19
        /*0066*/ 	.short	0x0014


	//----- nvinfo : EIATTR_PARAM_CBANK
	.align		4
        /*0068*/ 	.byte	0x04, 0x0a
        /*006a*/ 	.short	(.L_23 - .L_22)
	.align		4
.L_22:
        /*006c*/ 	.word	index@(.nv.constant0.triton_poi_fused_constant_pad_nd_0)
        /*0070*/ 	.short	0x0210
        /*0072*/ 	.short	0x0014


	//----- nvinfo : EIATTR_SW_WAR
	.align		4
.L_23:
        /*0074*/ 	.byte	0x04, 0x36
        /*0076*/ 	.short	(.L_25 - .L_24)
.L_24:
        /*0078*/ 	.word	0x00000008
.L_25:


//--------------------- .nv.callgraph             --------------------------
	.section	.nv.callgraph,"",@"SHT_CUDA_CALLGRAPH"
	.align	4
	.sectionentsize	8
	.align		4
        /*0000*/ 	.word	0x00000000
	.align		4
        /*0004*/ 	.word	0xffffffff
	.align		4
        /*0008*/ 	.word	0x00000000
	.align		4
        /*000c*/ 	.word	0xfffffffe
	.align		4
        /*0010*/ 	.word	0x00000000
	.align		4
        /*0014*/ 	.word	0xfffffffd
	.align		4
        /*0018*/ 	.word	0x00000000
	.align		4
        /*001c*/ 	.word	0xfffffffc


//--------------------- .text.triton_poi_fused_constant_pad_nd_0 --------------------------
	.section	.text.triton_poi_fused_constant_pad_nd_0,"ax",@progbits
	.align	128
        .global         triton_poi_fused_constant_pad_nd_0
        .type           triton_poi_fused_constant_pad_nd_0,@function
        .size           triton_poi_fused_constant_pad_nd_0,(.L_x_3 - triton_poi_fused_constant_pad_nd_0)
        .other          triton_poi_fused_constant_pad_nd_0,@"STO_CUDA_ENTRY STV_DEFAULT"
triton_poi_fused_constant_pad_nd_0:
.text.triton_poi_fused_constant_pad_nd_0:
[----:B------:R-:W0:Y:S02]  /*0000*/  LDC R1, c[0x0][0x28] ;  /* 0x00000a00ff017b82 */ /* 0x000e240000000800 */
[----:B------:R-:W1:Y:S01]  /*0010*/  S2R R0, SR_TID.X ;  /* 0x0000000000007919 */ /* 0x000e620000002100 */
[----:B------:R-:W2:Y:S01]  /*0020*/  LDC.64 R4, c[0x0][0x210] ;  /* 0x00008400ff047b82 */ /* 0x000ea20000000a00 */
[----:B------:R-:W-:Y:S01]  /*0030*/  ULDC.64 UR4, c[0x0][0x208] ;  /* 0x0000820000047ab9 */ /* 0x000fe20000000a00 */
[----:B------:R-:W-:Y:S01]  /*0040*/  BSSY B0, `(.L_x_0) ;  /* 0x000001b000007945 */ /* 0x000fe20003800000 */
[----:B------:R-:W3:Y:S01]  /*0050*/  S2R R7, SR_CTAID.X ;  /* 0x0000000000077919 */ /* 0x000ee20000002500 */
[----:B-1----:R-:W-:Y:S02]  /*0060*/  LOP3.LUT R0, R0, 0x7f, RZ, 0xc0, !PT ;  /* 0x0000007f00007812 */ /* 0x002fe400078ec0ff */
[----:B---3--:R-:W-:-:S03]  /*0070*/  SHF.R.S32.HI R2, RZ, 0x18, R7 ;  /* 0x00000018ff027819 */ /* 0x008fc60000011407 */
[----:B------:R-:W-:Y:S01]  /*0080*/  IMAD R7, R7, 0x80, R0 ;  /* 0x0000008007077824 */ /* 0x000fe200078e0200 */
[----:B------:R-:W-:Y:S02]  /*0090*/  SGXT R0, R2, 0x1 ;  /* 0x000000010200781a */ /* 0x000fe40000000200 */
[----:B------:R-:W1:Y:S02]  /*00a0*/  LDC.64 R2, c[0x0][0x218] ;  /* 0x00008600ff027b82 */ /* 0x000e640000000a00 */
[----:B------:R-:W-:Y:S02]  /*00b0*/  ISETP.GE.AND P1, PT, R7, 0x400, PT ;  /* 0x000004000700780c */ /* 0x000fe40003f26270 */
[CC--:B------:R-:W-:Y:S02]  /*00c0*/  LEA.HI R6, R0.reuse, R7.reuse, RZ, 0x3 ;  /* 0x0000000700067211 */ /* 0x0c0fe400078f18ff */
[----:B------:R-:W-:Y:S02]  /*00d0*/  LEA.HI R0, R0, R7, RZ, 0x6 ;  /* 0x0000000700007211 */ /* 0x000fe400078f30ff */
[----:B------:R-:W-:-:S02]  /*00e0*/  SHF.R.S32.HI R8, RZ, 0x3, R6 ;  /* 0x00000003ff087819 */ /* 0x000fc40000011406 */
[----:B------:R-:W-:Y:S02]  /*00f0*/  LOP3.LUT R6, R6, 0xfffffff8, RZ, 0xc0, !PT ;  /* 0xfffffff806067812 */ /* 0x000fe400078ec0ff */
[----:B------:R-:W-:Y:S02]  /*0100*/  LEA.HI R9, R8, R8, RZ, 0x3 ;  /* 0x0000000808097211 */ /* 0x000fe400078f18ff */
[----:B------:R-:W-:Y:S02]  /*0110*/  SHF.R.S32.HI R0, RZ, 0x6, R0 ;  /* 0x00000006ff007819 */ /* 0x000fe40000011400 */
[----:B------:R-:W-:-:S05]  /*0120*/  LOP3.LUT R9, R9, 0xfffffff8, RZ, 0xc0, !PT ;  /* 0xfffffff809097812 */ /* 0x000fca00078ec0ff */
[----:B------:R-:W-:Y:S02]  /*0130*/  IMAD.IADD R8, R8, 0x1, -R9 ;  /* 0x0000000108087824 */ /* 0x000fe400078e0a09 */
[C---:B------:R-:W-:Y:S02]  /*0140*/  IMAD.IADD R9, R7.reuse, 0x1, -R6 ;  /* 0x0000000107097824 */ /* 0x040fe400078e0a06 */
[----:B-1----:R-:W-:-:S03]  /*0150*/  IMAD.WIDE R2, R7, 0x4, R2 ;  /* 0x0000000407027825 */ /* 0x002fc600078e0202 */
[----:B------:R-:W-:Y:S01]  /*0160*/  VIMNMX R6, R9, R8, !PT ;  /* 0x0000000809067248 */ /* 0x000fe20007fe0100 */
[----:B------:R-:W-:Y:S02]  /*0170*/  IMAD R9, R0, 0x10, R9 ;  /* 0x0000001000097824 */ /* 0x000fe400078e0209 */
[----:B------:R-:W-:Y:S01]  /*0180*/  IMAD.MOV.U32 R0, RZ, RZ, RZ ;  /* 0x000000ffff007224 */ /* 0x000fe200078e00ff */
[----:B------:R-:W-:Y:S01]  /*0190*/  ISETP.GE.AND P0, PT, R6, 0x4, PT ;  /* 0x000000040600780c */ /* 0x000fe20003f06270 */
[----:B------:R-:W-:-:S03]  /*01a0*/  IMAD R9, R8, 0x4, R9 ;  /* 0x0000000408097824 */ /* 0x000fc600078e0209 */
[----:B------:R-:W-:Y:S01]  /*01b0*/  ISETP.LT.AND P0, PT, R7, 0x400, !P0 ;  /* 0x000004000700780c */ /* 0x000fe20004701270 */
[----:B--2---:R-:W-:-:S12]  /*01c0*/  IMAD.WIDE R4, R9, 0x4, R4 ;  /* 0x0000000409047825 */ /* 0x004fd800078e0204 */
[----:B------:R-:W-:Y:S05]  /*01d0*/  @!P0 BRA `(.L_x_1) ;  /* 0x0000000000048947 */ /* 0x000fea0003800000 */
[----:B------:R1:W5:Y:S02]  /*01e0*/  LDG.E R0, desc[UR4][R4.64] ;  /* 0x0000000404007981 */ /* 0x000364000c1e1900 */
.L_x_1:
[----:B------:R-:W-:Y:S05]  /*01f0*/  BSYNC B0 ;  /* 0x0000000000007941 */ /* 0x000fea0003800000 */
.L_x_0:
[----:B-1---5:R-:W-:Y:S01]  /*0200*/  SEL R5, R0, RZ, P0 ;  /* 0x000000ff00057207 */ /* 0x022fe20000000000 */
[----:B------:R-:W-:Y:S06]  /*0210*/  @P1 EXIT ;  /* 0x000000000000194d */ /* 0x000fec0003800000 */
[----:B------:R-:W-:Y:S01]  /*0220*/  STG.E desc[UR4][R2.64], R5 ;  /* 0x0000000502007986 */ /* 0x000fe2000c101904 */
[----:B------:R-:W-:Y:S05]  /*0230*/  EXIT ;  /* 0x000000000000794d */ /* 0x000fea0003800000 */
.L_x_2:
[----:B------:R-:W-:-:S00]  /*0240*/  BRA `(.L_x_2) ;  /* 0xfffffffc00fc7947 */ /* 0x000fc0000383ffff */
[----:B------:R-:W-:-:S00]  /*0250*/  NOP ;  /* 0x0000000000007918 */ /* 0x000fc00000000000 */
        /* <DEDUP_REMOVED lines=10> */
.L_x_3:


//--------------------- .nv.constant0.triton_poi_fused_constant_pad_nd_0 --------------------------
	.section	.nv.constant0.triton_poi_fused_constant_pad_nd_0,"a",@progbits
	.sectionflags	@""
	.align	4
.nv.constant0.triton_poi_fused_constant_pad_nd_0:
	.zero		548
